	.headerflags	@"EF_CUDA_TEXMODE_UNIFIED EF_CUDA_64BIT_ADDRESS EF_CUDA_ACCELERATORS EF_CUDA_SM90 EF_CUDA_VIRTUAL_SM(EF_CUDA_SM90)"
	.elftype	@"ET_EXEC"


//--------------------- .nv.info                  --------------------------
	.section	.nv.info,"",@"SHT_CUDA_INFO"
	.align	4


	//----- nvinfo : EIATTR_REGCOUNT
	.align		4
        /*0000*/ 	.byte	0x04, 0x2f
        /*0002*/ 	.short	(.L_3 - .L_2)
	.align		4
.L_2:
        /*0004*/ 	.word	index@(triton_poi_fused__native_batch_norm_legit_no_training__unsafe_index_add_relu_16)
        /*0008*/ 	.word	0x0000001e


	//----- nvinfo : EIATTR_MIN_STACK_SIZE
	.align		4
.L_3:
        /*000c*/ 	.byte	0x04, 0x12
        /*000e*/ 	.short	(.L_5 - .L_4)
	.align		4
.L_4:
        /*0010*/ 	.word	index@(triton_poi_fused__native_batch_norm_legit_no_training__unsafe_index_add_relu_16)
        /*0014*/ 	.word	0x00000000


	//----- nvinfo : EIATTR_FRAME_SIZE
	.align		4
.L_5:
        /*0018*/ 	.byte	0x04, 0x11
        /*001a*/ 	.short	(.L_7 - .L_6)
	.align		4
.L_6:
        /*001c*/ 	.word	index@(triton_poi_fused__native_batch_norm_legit_no_training__unsafe_index_add_relu_16)
        /*0020*/ 	.word	0x00000000


	//----- nvinfo : EIATTR_MIN_STACK_SIZE
	.align		4
.L_7:
        /*0024*/ 	.byte	0x04, 0x12
        /*0026*/ 	.short	(.L_9 - .L_8)
	.align		4
.L_8:
        /*0028*/ 	.word	index@(triton_poi_fused__native_batch_norm_legit_no_training__unsafe_index_add_relu_16)
        /*002c*/ 	.word	0x00000000
.L_9:


//--------------------- .nv.info.triton_poi_fused__native_batch_norm_legit_no_training__unsafe_index_add_relu_16 --------------------------
	.section	.nv.info.triton_poi_fused__native_batch_norm_legit_no_training__unsafe_index_add_relu_16,"",@"SHT_CUDA_INFO"
	.sectionflags	@""
	.align	4


	//----- nvinfo : EIATTR_CUDA_API_VERSION
	.align		4
        /*0000*/ 	.byte	0x04, 0x37
        /*0002*/ 	.short	(.L_11 - .L_10)
.L_10:
        /*0004*/ 	.word	0x0000007c


	//----- nvinfo : EIATTR_KPARAM_INFO
	.align		4
.L_11:
        /*0008*/ 	.byte	0x04, 0x17
        /*000a*/ 	.short	(.L_13 - .L_12)
.L_12:
        /*000c*/ 	.word	0x00000000
        /*0010*/ 	.short	0x000d
        /*0012*/ 	.short	0x0068
        /*0014*/ 	.byte	0x00, 0xf0, 0x11, 0x00


	//----- nvinfo : EIATTR_KPARAM_INFO
	.align		4
.L_13:
        /*0018*/ 	.byte	0x04, 0x17
        /*001a*/ 	.short	(.L_15 - .L_14)
.L_14:
        /*001c*/ 	.word	0x00000000
        /*0020*/ 	.short	0x000c
        /*0022*/ 	.short	0x0060
        /*0024*/ 	.byte	0x00, 0xf4, 0x21, 0x00


	//----- nvinfo : EIATTR_KPARAM_INFO
	.align		4
.L_15:
        /*0028*/ 	.byte	0x04, 0x17
        /*002a*/ 	.short	(.L_17 - .L_16)
.L_16:
        /*002c*/ 	.word	0x00000000
        /*0030*/ 	.short	0x000b
        /*0032*/ 	.short	0x0058
        /*0034*/ 	.byte	0x00, 0xf4, 0x21, 0x00


	//----- nvinfo : EIATTR_KPARAM_INFO
	.align		4
.L_17:
        /*0038*/ 	.byte	0x04, 0x17
        /*003a*/ 	.short	(.L_19 - .L_18)
.L_18:
        /*003c*/ 	.word	0x00000000
        /*0040*/ 	.short	0x000a
        /*0042*/ 	.short	0x0050
        /*0044*/ 	.byte	0x00, 0xf4, 0x21, 0x00


	//----- nvinfo : EIATTR_KPARAM_INFO
	.align		4
.L_19:
        /*0048*/ 	.byte	0x04, 0x17
        /*004a*/ 	.short	(.L_21 - .L_20)
.L_20:
        /*004c*/ 	.word	0x00000000
        /*0050*/ 	.short	0x0009
        /*0052*/ 	.short	0x0048
        /*0054*/ 	.byte	0x00, 0xf4, 0x21, 0x00


	//----- nvinfo : EIATTR_KPARAM_INFO
	.align		4
.L_21:
        /*0058*/ 	.byte	0x04, 0x17
        /*005a*/ 	.short	(.L_23 - .L_22)
.L_22:
        /*005c*/ 	.word	0x00000000
        /*0060*/ 	.short	0x0008
        /*0062*/ 	.short	0x0040
        /*0064*/ 	.byte	0x00, 0xf4, 0x21, 0x00


	//----- nvinfo : EIATTR_KPARAM_INFO
	.align		4
.L_23:
        /*0068*/ 	.byte	0x04, 0x17
        /*006a*/ 	.short	(.L_25 - .L_24)
.L_24:
        /*006c*/ 	.word	0x00000000
        /*0070*/ 	.short	0x0007
        /*0072*/ 	.short	0x0038
        /*0074*/ 	.byte	0x00, 0xf4, 0x21, 0x00


	//----- nvinfo : EIATTR_KPARAM_INFO
	.align		4
.L_25:
        /*0078*/ 	.byte	0x04, 0x17
        /*007a*/ 	.short	(.L_27 - .L_26)
.L_26:
        /*007c*/ 	.word	0x00000000
        /*0080*/ 	.short	0x0006
        /*0082*/ 	.short	0x0030
        /*0084*/ 	.byte	0x00, 0xf4, 0x21, 0x00


	//----- nvinfo : EIATTR_KPARAM_INFO
	.align		4
.L_27:
        /*0088*/ 	.byte	0x04, 0x17
        /*008a*/ 	.short	(.L_29 - .L_28)
.L_28:
        /*008c*/ 	.word	0x00000000
        /*0090*/ 	.short	0x0005
        /*0092*/ 	.short	0x0028
        /*0094*/ 	.byte	0x00, 0xf4, 0x21, 0x00


	//----- nvinfo : EIATTR_KPARAM_INFO
	.align		4
.L_29:
        /*0098*/ 	.byte	0x04, 0x17
        /*009a*/ 	.short	(.L_31 - .L_30)
.L_30:
        /*009c*/ 	.word	0x00000000
        /*00a0*/ 	.short	0x0004
        /*00a2*/ 	.short	0x0020
        /*00a4*/ 	.byte	0x00, 0xf4, 0x21, 0x00


	//----- nvinfo : EIATTR_KPARAM_INFO
	.align		4
.L_31:
        /*00a8*/ 	.byte	0x04, 0x17
        /*00aa*/ 	.short	(.L_33 - .L_32)
.L_32:
        /*00ac*/ 	.word	0x00000000
        /*00b0*/ 	.short	0x0003
        /*00b2*/ 	.short	0x0018
        /*00b4*/ 	.byte	0x00, 0xf4, 0x21, 0x00


	//----- nvinfo : EIATTR_KPARAM_INFO
	.align		4
.L_33:
        /*00b8*/ 	.byte	0x04, 0x17
        /*00ba*/ 	.short	(.L_35 - .L_34)
.L_34:
        /*00bc*/ 	.word	0x00000000
        /*00c0*/ 	.short	0x0002
        /*00c2*/ 	.short	0x0010
        /*00c4*/ 	.byte	0x00, 0xf4, 0x21, 0x00


	//----- nvinfo : EIATTR_KPARAM_INFO
	.align		4
.L_35:
        /*00c8*/ 	.byte	0x04, 0x17
        /*00ca*/ 	.short	(.L_37 - .L_36)
.L_36:
        /*00cc*/ 	.word	0x00000000
        /*00d0*/ 	.short	0x0001
        /*00d2*/ 	.short	0x0008
        /*00d4*/ 	.byte	0x00, 0xf4, 0x21, 0x00


	//----- nvinfo : EIATTR_KPARAM_INFO
	.align		4
.L_37:
        /*00d8*/ 	.byte	0x04, 0x17
        /*00da*/ 	.short	(.L_39 - .L_38)
.L_38:
        /*00dc*/ 	.word	0x00000000
        /*00e0*/ 	.short	0x0000
        /*00e2*/ 	.short	0x0000
        /*00e4*/ 	.byte	0x00, 0xf4, 0x21, 0x00


	//----- nvinfo : EIATTR_SPARSE_MMA_MASK
	.align		4
.L_39:
        /*00e8*/ 	.byte	0x03, 0x50
        /*00ea*/ 	.short	0x0000


	//----- nvinfo : EIATTR_MAXREG_COUNT
	.align		4
        /*00ec*/ 	.byte	0x03, 0x1b
        /*00ee*/ 	.short	0x00ff


	//----- nvinfo : EIATTR_EXIT_INSTR_OFFSETS
	.align		4
        /*00f0*/ 	.byte	0x04, 0x1c
        /*00f2*/ 	.short	(.L_41 - .L_40)


	//   ....[0]....
.L_40:
        /*00f4*/ 	.word	0x000007f0


	//----- nvinfo : EIATTR_REQNTID
	.align		4
.L_41:
        /*00f8*/ 	.byte	0x04, 0x10
        /*00fa*/ 	.short	(.L_43 - .L_42)
.L_42:
        /*00fc*/ 	.word	0x00000080
        /*0100*/ 	.word	0x00000001
        /*0104*/ 	.word	0x00000001


	//----- nvinfo : EIATTR_CBANK_PARAM_SIZE
	.align		4
.L_43:
        /*0108*/ 	.byte	0x03, 0x19
        /*010a*/ 	.short	0x006c


	//----- nvinfo : EIATTR_PARAM_CBANK
	.align		4
        /*010c*/ 	.byte	0x04, 0x0a
        /*010e*/ 	.short	(.L_45 - .L_44)
	.align		4
.L_44:
        /*0110*/ 	.word	index@(.nv.constant0.triton_poi_fused__native_batch_norm_legit_no_training__unsafe_index_add_relu_16)
        /*0114*/ 	.short	0x0210
        /*0116*/ 	.short	0x006c


	//----- nvinfo : EIATTR_SW_WAR
	.align		4
.L_45:
        /*0118*/ 	.byte	0x04, 0x36
        /*011a*/ 	.short	(.L_47 - .L_46)
.L_46:
        /*011c*/ 	.word	0x00000008
.L_47:


//--------------------- .nv.callgraph             --------------------------
	.section	.nv.callgraph,"",@"SHT_CUDA_CALLGRAPH"
	.align	4
	.sectionentsize	8
	.align		4
        /*0000*/ 	.word	0x00000000
	.align		4
        /*0004*/ 	.word	0xffffffff
	.align		4
        /*0008*/ 	.word	0x00000000
	.align		4
        /*000c*/ 	.word	0xfffffffe
	.align		4
        /*0010*/ 	.word	0x00000000
	.align		4
        /*0014*/ 	.word	0xfffffffd
	.align		4
        /*0018*/ 	.word	0x00000000
	.align		4
        /*001c*/ 	.word	0xfffffffc


//--------------------- .nv.constant4             --------------------------
	.section	.nv.constant4,"a",@progbits
	.align	8
	.align		8
.nv.constant4:
        /*0000*/ 	.dword	_$_str
	.align		8
        /*0008*/ 	.dword	_$_str_$_2


//--------------------- .text.triton_poi_fused__native_batch_norm_legit_no_training__unsafe_index_add_relu_16 --------------------------
	.section	.text.triton_poi_fused__native_batch_norm_legit_no_training__unsafe_index_add_relu_16,"ax",@progbits
	.align	128
        .global         triton_poi_fused__native_batch_norm_legit_no_training__unsafe_index_add_relu_16
        .type           triton_poi_fused__native_batch_norm_legit_no_training__unsafe_index_add_relu_16,@function
        .size           triton_poi_fused__native_batch_norm_legit_no_training__unsafe_index_add_relu_16,(.L_x_1 - triton_poi_fused__native_batch_norm_legit_no_training__unsafe_index_add_relu_16)
        .other          triton_poi_fused__native_batch_norm_legit_no_training__unsafe_index_add_relu_16,@"STO_CUDA_ENTRY STV_DEFAULT"
triton_poi_fused__native_batch_norm_legit_no_training__unsafe_index_add_relu_16:
.text.triton_poi_fused__native_batch_norm_legit_no_training__unsafe_index_add_relu_16:
[----:B------:R-:W-:Y:S01]  /*0000*/  LDC R1, c[0x0][0x28] ;  /* 0x00000a00ff017b82 */ /* 0x000fe20000000800 */
[----:B------:R-:W1:Y:S07]  /*0010*/  S2R R0, SR_TID.X ;  /* 0x0000000000007919 */ /* 0x000e6e0000002100 */
[----:B------:R-:W2:Y:S01]  /*0020*/  LDC.64 R8, c[0x0][0x248] ;  /* 0x00009200ff087b82 */ /* 0x000ea20000000a00 */
[----:B------:R-:W-:Y:S01]  /*0030*/  ULDC.64 UR4, c[0x0][0x208] ;  /* 0x0000820000047ab9 */ /* 0x000fe20000000a00 */
[----:B------:R-:W-:Y:S01]  /*0040*/  ULDC.64 UR6, c[0x0][0x250] ;  /* 0x0000940000067ab9 */ /* 0x000fe20000000a00 */
[----:B------:R-:W3:Y:S05]  /*0050*/  S2R R13, SR_CTAID.X ;  /* 0x00000000000d7919 */ /* 0x000eea0000002500 */
[----:B------:R-:W4:Y:S08]  /*0060*/  LDC.64 R14, c[0x0][0x228] ;  /* 0x00008a00ff0e7b82 */ /* 0x000f300000000a00 */
[----:B------:R-:W5:Y:S01]  /*0070*/  LDC.64 R20, c[0x0][0x260] ;  /* 0x00009800ff147b82 */ /* 0x000f620000000a00 */
[----:B-1----:R-:W-:-:S04]  /*0080*/  SHF.L.U32 R0, R0, 0x1, RZ ;  /* 0x0000000100007819 */ /* 0x002fc800000006ff */
[----:B------:R-:W-:-:S04]  /*0090*/  LOP3.LUT R0, R0, 0xfe, RZ, 0xc0, !PT ;  /* 0x000000fe00007812 */ /* 0x000fc800078ec0ff */
[----:B---3--:R-:W-:-:S04]  /*00a0*/  LEA R2, R13, R0, 0x8 ;  /* 0x000000000d027211 */ /* 0x008fc800078e40ff */
[----:B------:R-:W-:-:S04]  /*00b0*/  SHF.R.S32.HI R3, RZ, 0x1f, R2 ;  /* 0x0000001fff037819 */ /* 0x000fc80000011402 */
[----:B------:R-:W-:-:S04]  /*00c0*/  LEA.HI R3, R3, R2, RZ, 0x3 ;  /* 0x0000000203037211 */ /* 0x000fc800078f18ff */
[----:B------:R-:W-:Y:S02]  /*00d0*/  SHF.R.S32.HI R0, RZ, 0x3, R3 ;  /* 0x00000003ff007819 */ /* 0x000fe40000011403 */
[----:B------:R-:W-:Y:S02]  /*00e0*/  LOP3.LUT R3, R3, 0xfffffff8, RZ, 0xc0, !PT ;  /* 0xfffffff803037812 */ /* 0x000fe400078ec0ff */
[----:B------:R-:W-:-:S04]  /*00f0*/  LEA.HI R4, R0, R0, RZ, 0x3 ;  /* 0x0000000000047211 */ /* 0x000fc800078f18ff */
[----:B------:R-:W-:-:S04]  /*0100*/  LOP3.LUT R5, R4, 0xfffffff8, RZ, 0xc0, !PT ;  /* 0xfffffff804057812 */ /* 0x000fc800078ec0ff */
[----:B------:R-:W-:-:S05]  /*0110*/  IADD3 R5, R0, -R5, RZ ;  /* 0x8000000500057210 */ /* 0x000fca0007ffe0ff */
[----:B--2---:R-:W-:-:S06]  /*0120*/  IMAD.WIDE R6, R5, 0x8, R8 ;  /* 0x0000000805067825 */ /* 0x004fcc00078e0208 */
[----:B------:R-:W2:Y:S01]  /*0130*/  LDG.E.EL.64 R6, desc[UR4][R6.64] ;  /* 0x0000000406067981 */ /* 0x000ea2000c2e1b00 */
[----:B------:R-:W-:-:S04]  /*0140*/  IMAD.IADD R3, R2, 0x1, -R3 ;  /* 0x0000000102037824 */ /* 0x000fc800078e0a03 */
[----:B------:R-:W-:-:S06]  /*0150*/  IMAD.WIDE R8, R3, 0x8, R8 ;  /* 0x0000000803087825 */ /* 0x000fcc00078e0208 */
[----:B------:R-:W3:Y:S01]  /*0160*/  LDG.E.EL.128 R8, desc[UR4][R8.64] ;  /* 0x0000000408087981 */ /* 0x000ee2000c2e1d00 */
[----:B------:R-:W-:Y:S02]  /*0170*/  SHF.R.S32.HI R3, RZ, 0x17, R13 ;  /* 0x00000017ff037819 */ /* 0x000fe4000001140d */
[----:B------:R-:W1:Y:S02]  /*0180*/  LDC.64 R12, c[0x0][0x220] ;  /* 0x00008800ff0c7b82 */ /* 0x000e640000000a00 */
[----:B------:R-:W-:-:S04]  /*0190*/  SGXT R3, R3, 0x1 ;  /* 0x000000010303781a */ /* 0x000fc80000000200 */
[----:B------:R-:W-:-:S04]  /*01a0*/  LEA.HI R3, R3, R2, RZ, 0x6 ;  /* 0x0000000203037211 */ /* 0x000fc800078f30ff */
[----:B------:R-:W-:-:S04]  /*01b0*/  SHF.R.S32.HI R4, RZ, 0x6, R3 ;  /* 0x00000006ff047819 */ /* 0x000fc80000011403 */
[----:B------:R-:W-:-:S04]  /*01c0*/  LEA.HI R0, R4, R4, RZ, 0x6 ;  /* 0x0000000404007211 */ /* 0x000fc800078f30ff */
[----:B------:R-:W-:-:S04]  /*01d0*/  LOP3.LUT R5, R0, 0xffffffc0, RZ, 0xc0, !PT ;  /* 0xffffffc000057812 */ /* 0x000fc800078ec0ff */
[----:B------:R-:W-:-:S05]  /*01e0*/  IADD3 R5, R4, -R5, RZ ;  /* 0x8000000504057210 */ /* 0x000fca0007ffe0ff */
[----:B----4-:R-:W-:-:S05]  /*01f0*/  IMAD.WIDE R14, R5, 0x4, R14 ;  /* 0x00000004050e7825 */ /* 0x010fca00078e020e */
[----:B------:R4:W3:Y:S01]  /*0200*/  LDG.E.EL R0, desc[UR4][R14.64] ;  /* 0x000000040e007981 */ /* 0x0008e2000c2e1900 */
[----:B-----5:R-:W-:-:S05]  /*0210*/  IMAD.WIDE R20, R5, 0x4, R20 ;  /* 0x0000000405147825 */ /* 0x020fca00078e0214 */
[----:B------:R5:W3:Y:S01]  /*0220*/  LDG.E.EL R3, desc[UR4][R20.64] ;  /* 0x0000000414037981 */ /* 0x000ae2000c2e1900 */
[----:B-1----:R-:W-:Y:S01]  /*0230*/  IMAD.WIDE R12, R5, 0x4, R12 ;  /* 0x00000004050c7825 */ /* 0x002fe200078e020c */
[----:B----4-:R-:W1:Y:S01]  /*0240*/  LDC.64 R14, c[0x0][0x230] ;  /* 0x00008c00ff0e7b82 */ /* 0x010e620000000a00 */
[----:B------:R-:W-:-:S04]  /*0250*/  SHF.L.U32 R27, R4, 0x4, RZ ;  /* 0x00000004041b7819 */ /* 0x000fc800000006ff */
[----:B------:R-:W4:Y:S01]  /*0260*/  LDG.E.EL R12, desc[UR4][R12.64] ;  /* 0x000000040c0c7981 */ /* 0x000f22000c2e1900 */
[----:B-1----:R-:W-:-:S06]  /*0270*/  IMAD.WIDE R14, R5, 0x4, R14 ;  /* 0x00000004050e7825 */ /* 0x002fcc00078e020e */
[----:B------:R-:W4:Y:S01]  /*0280*/  LDG.E.EL R14, desc[UR4][R14.64] ;  /* 0x000000040e0e7981 */ /* 0x000f22000c2e1900 */
[----:B--2---:R-:W-:-:S04]  /*0290*/  SHF.R.U32.HI R25, RZ, 0x1d, R7 ;  /* 0x0000001dff197819 */ /* 0x004fc80000011607 */
[----:B------:R-:W-:-:S04]  /*02a0*/  LOP3.LUT R25, R25, 0x4, RZ, 0xc0, !PT ;  /* 0x0000000419197812 */ /* 0x000fc800078ec0ff */
[----:B------:R-:W-:Y:S02]  /*02b0*/  IADD3 R25, P0, R6, R25, RZ ;  /* 0x0000001906197210 */ /* 0x000fe40007f1e0ff */
[----:B---3--:R-:W-:Y:S02]  /*02c0*/  SHF.R.U32.HI R17, RZ, 0x1b, R9 ;  /* 0x0000001bff117819 */ /* 0x008fe40000011609 */
[----:B------:R-:W-:Y:S02]  /*02d0*/  IADD3.X R22, RZ, R7, RZ, P0, !PT ;  /* 0x00000007ff167210 */ /* 0x000fe400007fe4ff */
[----:B------:R-:W1:Y:S01]  /*02e0*/  LDC.64 R6, c[0x0][0x218] ;  /* 0x00008600ff067b82 */ /* 0x000e620000000a00 */
[----:B------:R-:W-:Y:S02]  /*02f0*/  LEA R16, P1, R8, UR6, 0x2 ;  /* 0x0000000608107c11 */ /* 0x000fe4000f8210ff */
[C---:B-----5:R-:W-:Y:S01]  /*0300*/  SHF.L.U64.HI R20, R25.reuse, 0x4, R22 ;  /* 0x0000000419147819 */ /* 0x060fe20000010216 */
[----:B------:R-:W-:Y:S01]  /*0310*/  IMAD.SHL.U32 R25, R25, 0x10, RZ ;  /* 0x0000001019197824 */ /* 0x000fe200078e00ff */
[----:B------:R-:W-:-:S02]  /*0320*/  LEA R18, P0, R10, UR6, 0x2 ;  /* 0x000000060a127c11 */ /* 0x000fc4000f8010ff */
[----:B------:R-:W-:Y:S02]  /*0330*/  LOP3.LUT R17, R17, 0x10, RZ, 0xc0, !PT ;  /* 0x0000001011117812 */ /* 0x000fe400078ec0ff */
[----:B------:R-:W-:Y:S02]  /*0340*/  SHF.R.U32.HI R21, RZ, 0x1b, R11 ;  /* 0x0000001bff157819 */ /* 0x000fe4000001160b */
[----:B------:R-:W-:Y:S02]  /*0350*/  LEA.HI.X R19, R8, UR7, R9, 0x2, P1 ;  /* 0x0000000708137c11 */ /* 0x000fe400088f1409 */
[----:B------:R-:W-:Y:S01]  /*0360*/  LEA.HI.X R23, R10, UR7, R11, 0x2, P0 ;  /* 0x000000070a177c11 */ /* 0x000fe200080f140b */
[----:B------:R-:W2:Y:S01]  /*0370*/  LDC.64 R8, c[0x0][0x238] ;  /* 0x00008e00ff087b82 */ /* 0x000ea20000000a00 */
[----:B------:R-:W-:Y:S02]  /*0380*/  LOP3.LUT R21, R21, 0x10, RZ, 0xc0, !PT ;  /* 0x0000001015157812 */ /* 0x000fe400078ec0ff */
[----:B------:R-:W-:-:S02]  /*0390*/  IADD3 R10, P0, P1, R25, R16, R17 ;  /* 0x00000010190a7210 */ /* 0x000fc4000791e011 */
[----:B------:R-:W-:Y:S02]  /*03a0*/  IADD3 R18, P2, P3, R25, R18, R21 ;  /* 0x0000001219127210 */ /* 0x000fe40007b5e015 */
[C---:B------:R-:W-:Y:S01]  /*03b0*/  IADD3.X R11, R20.reuse, R19, RZ, P0, P1 ;  /* 0x00000013140b7210 */ /* 0x040fe200007e24ff */
[----:B------:R-:W3:Y:S01]  /*03c0*/  LDC.64 R16, c[0x0][0x258] ;  /* 0x00009600ff107b82 */ /* 0x000ee20000000a00 */
[----:B------:R-:W-:Y:S01]  /*03d0*/  IADD3.X R19, R20, R23, RZ, P2, P3 ;  /* 0x0000001714137210 */ /* 0x000fe200017e64ff */
[----:B-1----:R-:W-:-:S06]  /*03e0*/  IMAD.WIDE R6, R2, 0x4, R6 ;  /* 0x0000000402067825 */ /* 0x002fcc00078e0206 */
[----:B------:R-:W1:Y:S01]  /*03f0*/  LDC.64 R20, c[0x0][0x240] ;  /* 0x00009000ff147b82 */ /* 0x000e620000000a00 */
[----:B------:R-:W4:Y:S07]  /*0400*/  LDG.E.64 R6, desc[UR4][R6.64] ;  /* 0x0000000406067981 */ /* 0x000f2e000c1e1b00 */
[----:B------:R-:W5:Y:S08]  /*0410*/  LDC.64 R22, c[0x0][0x268] ;  /* 0x00009a00ff167b82 */ /* 0x000f700000000a00 */
[----:B------:R-:W5:Y:S01]  /*0420*/  LDC.64 R24, c[0x0][0x270] ;  /* 0x00009c00ff187b82 */ /* 0x000f620000000a00 */
[----:B------:R-:W-:-:S04]  /*0430*/  IMAD.WIDE R10, R27, 0x4, R10 ;  /* 0x000000041b0a7825 */ /* 0x000fc800078e020a */
[C---:B--2---:R-:W-:Y:S02]  /*0440*/  IMAD.WIDE R8, R5.reuse, 0x4, R8 ;  /* 0x0000000405087825 */ /* 0x044fe400078e0208 */
[----:B------:R-:W2:Y:S02]  /*0450*/  LDG.E.EL R10, desc[UR4][R10.64] ;  /* 0x000000040a0a7981 */ /* 0x000ea4000c2e1900 */
[----:B---3--:R-:W-:Y:S02]  /*0460*/  IMAD.WIDE R16, R5, 0x4, R16 ;  /* 0x0000000405107825 */ /* 0x008fe400078e0210 */
[----:B------:R3:W2:Y:S02]  /*0470*/  LDG.E.EL R9, desc[UR4][R8.64] ;  /* 0x0000000408097981 */ /* 0x0006a4000c2e1900 */
[----:B------:R-:W-:Y:S02]  /*0480*/  IMAD.WIDE R18, R27, 0x4, R18 ;  /* 0x000000041b127825 */ /* 0x000fe400078e0212 */
[----:B------:R-:W2:Y:S02]  /*0490*/  LDG.E.EL R17, desc[UR4][R16.64] ;  /* 0x0000000410117981 */ /* 0x000ea4000c2e1900 */
[----:B-1----:R-:W-:-:S02]  /*04a0*/  IMAD.WIDE R20, R2, 0x4, R20 ;  /* 0x0000000402147825 */ /* 0x002fc400078e0214 */
[----:B------:R-:W2:Y:S02]  /*04b0*/  LDG.E.EL R18, desc[UR4][R18.64] ;  /* 0x0000000412127981 */ /* 0x000ea4000c2e1900 */
[C---:B-----5:R-:W-:Y:S02]  /*04c0*/  IMAD.WIDE R22, R5.reuse, 0x4, R22 ;  /* 0x0000000405167825 */ /* 0x060fe400078e0216 */
[----:B------:R-:W5:Y:S02]  /*04d0*/  LDG.E.64 R20, desc[UR4][R20.64] ;  /* 0x0000000414147981 */ /* 0x000f64000c1e1b00 */
[----:B0-----:R-:W-:Y:S02]  /*04e0*/  IMAD.WIDE R24, R5, 0x4, R24 ;  /* 0x0000000405187825 */ /* 0x001fe400078e0218 */
[----:B------:R-:W5:Y:S04]  /*04f0*/  LDG.E.EL R22, desc[UR4][R22.64] ;  /* 0x0000000416167981 */ /* 0x000f68000c2e1900 */
[----:B------:R-:W5:Y:S01]  /*0500*/  LDG.E.EL R25, desc[UR4][R24.64] ;  /* 0x0000000418197981 */ /* 0x000f62000c2e1900 */
[----:B------:R-:W-:-:S04]  /*0510*/  FADD R0, R0, 9.9999997473787516356e-06 ;  /* 0x3727c5ac00007421 */ /* 0x000fc80000000000 */
[----:B------:R-:W0:Y:S01]  /*0520*/  MUFU.SQRT R4, R0 ;  /* 0x0000000000047308 */ /* 0x000e220000002000 */
[----:B------:R-:W-:-:S07]  /*0530*/  FADD R5, R3, 9.9999997473787516356e-06 ;  /* 0x3727c5ac03057421 */ /* 0x000fce0000000000 */
[----:B---3--:R-:W1:Y:S01]  /*0540*/  MUFU.SQRT R8, R5 ;  /* 0x0000000500087308 */ /* 0x008e620000002000 */
[C---:B0-----:R-:W-:Y:S02]  /*0550*/  FSETP.GT.AND P0, PT, R4.reuse, 8.50705917302346158658e+37, PT ;  /* 0x7e8000000400780b */ /* 0x041fe40003f04000 */
[----:B------:R-:W-:Y:S02]  /*0560*/  FSETP.GEU.AND P2, PT, R4, 1.175494350822287508e-38, PT ;  /* 0x008000000400780b */ /* 0x000fe40003f4e000 */
[C---:B-1----:R-:W-:Y:S02]  /*0570*/  FSETP.GT.AND P1, PT, R8.reuse, 8.50705917302346158658e+37, PT ;  /* 0x7e8000000800780b */ /* 0x042fe40003f24000 */
[----:B------:R-:W-:-:S07]  /*0580*/  FSETP.GEU.AND P3, PT, R8, 1.175494350822287508e-38, PT ;  /* 0x008000000800780b */ /* 0x000fce0003f6e000 */
[----:B------:R-:W-:Y:S01]  /*0590*/  @P0 FMUL R4, R4, 0.25 ;  /* 0x3e80000004040820 */ /* 0x000fe20000400000 */
[----:B------:R-:W-:-:S03]  /*05a0*/  HFMA2.MMA R11, -RZ, RZ, 1.625, 0 ;  /* 0x3e800000ff0b7435 */ /* 0x000fc600000001ff */
[----:B------:R-:W-:Y:S01]  /*05b0*/  @!P2 FMUL R4, R4, 16777216 ;  /* 0x4b8000000404a820 */ /* 0x000fe20000400000 */
[----:B------:R-:W-:-:S05]  /*05c0*/  @P1 FMUL R8, R8, 0.25 ;  /* 0x3e80000008081820 */ /* 0x000fca0000400000 */
[----:B------:R-:W0:Y:S01]  /*05d0*/  MUFU.RCP R4, R4 ;  /* 0x0000000400047308 */ /* 0x000e220000001000 */
[----:B------:R-:W-:Y:S01]  /*05e0*/  @!P3 FMUL R8, R8, 16777216 ;  /* 0x4b8000000808b820 */ /* 0x000fe20000400000 */
[----:B------:R-:W-:-:S06]  /*05f0*/  FSEL R3, R11, 1, P0 ;  /* 0x3f8000000b037808 */ /* 0x000fcc0000000000 */
[----:B------:R-:W1:Y:S01]  /*0600*/  MUFU.RCP R8, R8 ;  /* 0x0000000800087308 */ /* 0x000e620000001000 */
[----:B------:R-:W-:Y:S01]  /*0610*/  @!P2 FMUL R3, R3, 16777216 ;  /* 0x4b8000000303a820 */ /* 0x000fe20000400000 */
[----:B------:R-:W-:-:S03]  /*0620*/  FSEL R11, R11, 1, P1 ;  /* 0x3f8000000b0b7808 */ /* 0x000fc60000800000 */
[----:B0-----:R-:W-:Y:S02]  /*0630*/  FMUL R3, R4, R3 ;  /* 0x0000000304037220 */ /* 0x001fe40000400000 */
[----:B------:R-:W0:Y:S01]  /*0640*/  LDC.64 R4, c[0x0][0x210] ;  /* 0x00008400ff047b82 */ /* 0x000e220000000a00 */
[----:B------:R-:W-:-:S04]  /*0650*/  @!P3 FMUL R11, R11, 16777216 ;  /* 0x4b8000000b0bb820 */ /* 0x000fc80000400000 */
[----:B-1----:R-:W-:Y:S01]  /*0660*/  FMUL R11, R8, R11 ;  /* 0x0000000b080b7220 */ /* 0x002fe20000400000 */
[----:B0-----:R-:W-:-:S04]  /*0670*/  IMAD.WIDE R4, R2, 0x4, R4 ;  /* 0x0000000402047825 */ /* 0x001fc800078e0204 */
[--C-:B----4-:R-:W-:Y:S01]  /*0680*/  FADD R6, R6, -R12.reuse ;  /* 0x8000000c06067221 */ /* 0x110fe20000000000 */
[----:B------:R-:W-:-:S03]  /*0690*/  FADD R12, R7, -R12 ;  /* 0x8000000c070c7221 */ /* 0x000fc60000000000 */
[C---:B------:R-:W-:Y:S01]  /*06a0*/  FMUL R6, R3.reuse, R6 ;  /* 0x0000000603067220 */ /* 0x040fe20000400000 */
[----:B------:R-:W-:-:S03]  /*06b0*/  FMUL R12, R3, R12 ;  /* 0x0000000c030c7220 */ /* 0x000fc60000400000 */
[C-C-:B--2---:R-:W-:Y:S01]  /*06c0*/  FFMA R6, R14.reuse, R6, R9.reuse ;  /* 0x000000060e067223 */ /* 0x144fe20000000009 */
[----:B------:R-:W-:Y:S01]  /*06d0*/  FFMA R12, R14, R12, R9 ;  /* 0x0000000c0e0c7223 */ /* 0x000fe20000000009 */
[C---:B------:R-:W-:Y:S02]  /*06e0*/  FADD R10, -R17.reuse, R10 ;  /* 0x0000000a110a7221 */ /* 0x040fe40000000100 */
[----:B------:R-:W-:Y:S01]  /*06f0*/  FADD R3, RZ, R6 ;  /* 0x00000006ff037221 */ /* 0x000fe20000000000 */
[----:B------:R-:W-:Y:S01]  /*0700*/  FADD R18, -R17, R18 ;  /* 0x0000001211127221 */ /* 0x000fe20000000100 */
[-C--:B------:R-:W-:Y:S01]  /*0710*/  FMUL R10, R10, R11.reuse ;  /* 0x0000000b0a0a7220 */ /* 0x080fe20000400000 */
[----:B------:R-:W-:Y:S02]  /*0720*/  FADD R12, RZ, R12 ;  /* 0x0000000cff0c7221 */ /* 0x000fe40000000000 */
[----:B------:R-:W-:Y:S01]  /*0730*/  FMUL R18, R18, R11 ;  /* 0x0000000b12127220 */ /* 0x000fe20000400000 */
[----:B-----5:R-:W-:Y:S01]  /*0740*/  FADD R3, R20, R3 ;  /* 0x0000000314037221 */ /* 0x020fe20000000000 */
[----:B------:R-:W-:Y:S01]  /*0750*/  FADD R12, R21, R12 ;  /* 0x0000000c150c7221 */ /* 0x000fe20000000000 */
[C-C-:B------:R-:W-:Y:S01]  /*0760*/  FFMA R10, R22.reuse, R10, R25.reuse ;  /* 0x0000000a160a7223 */ /* 0x140fe20000000019 */
[----:B------:R-:W-:-:S04]  /*0770*/  FFMA R25, R22, R18, R25 ;  /* 0x0000001216197223 */ /* 0x000fc80000000019 */
[C---:B------:R-:W-:Y:S01]  /*0780*/  FSETP.GEU.AND P0, PT, R3.reuse, -R10, PT ;  /* 0x8000000a0300720b */ /* 0x040fe20003f0e000 */
[----:B------:R-:W-:Y:S01]  /*0790*/  FADD R3, R3, R10 ;  /* 0x0000000a03037221 */ /* 0x000fe20000000000 */
[C---:B------:R-:W-:Y:S01]  /*07a0*/  FADD R0, R12.reuse, R25 ;  /* 0x000000190c007221 */ /* 0x040fe20000000000 */
[----:B------:R-:W-:-:S03]  /*07b0*/  FSETP.GEU.AND P1, PT, R12, -R25, PT ;  /* 0x800000190c00720b */ /* 0x000fc60003f2e000 */
[----:B------:R-:W-:Y:S02]  /*07c0*/  FSEL R2, R3, RZ, P0 ;  /* 0x000000ff03027208 */ /* 0x000fe40000000000 */
[----:B------:R-:W-:-:S05]  /*07d0*/  FSEL R3, R0, RZ, P1 ;  /* 0x000000ff00037208 */ /* 0x000fca0000800000 */
[----:B------:R-:W-:Y:S01]  /*07e0*/  STG.E.64 desc[UR4][R4.64], R2 ;  /* 0x0000000204007986 */ /* 0x000fe2000c101b04 */
[----:B------:R-:W-:Y:S05]  /*07f0*/  EXIT ;  /* 0x000000000000794d */ /* 0x000fea0003800000 */
.L_x_0:
[----:B------:R-:W-:-:S00]  /*0800*/  BRA `(.L_x_0) ;  /* 0xfffffffc00fc7947 */ /* 0x000fc0000383ffff */
[----:B------:R-:W-:-:S00]  /*0810*/  NOP ;  /* 0x0000000000007918 */ /* 0x000fc00000000000 */
        /* <DEDUP_REMOVED lines=14> */
.L_x_1:


//--------------------- .nv.global.init           --------------------------
	.section	.nv.global.init,"aw",@progbits
.nv.global.init:
	.type		_$_str,@object
	.size		_$_str,(_$_str_$_2 - _$_str)
_$_str:
        /*0000*/ 	.byte	0x5f, 0x5f, 0x43, 0x55, 0x44, 0x41, 0x5f, 0x46, 0x54, 0x5a, 0x00
	.type		_$_str_$_2,@object
	.size		_$_str_$_2,(.L_1 - _$_str_$_2)
_$_str_$_2:
        /*000b*/ 	.byte	0x5f, 0x5f, 0x43, 0x55, 0x44, 0x41, 0x5f, 0x50, 0x52, 0x45, 0x43, 0x5f, 0x53, 0x51, 0x52, 0x54
        /*001b*/ 	.byte	0x00
.L_1:


//--------------------- .nv.constant0.triton_poi_fused__native_batch_norm_legit_no_training__unsafe_index_add_relu_16 --------------------------
	.section	.nv.constant0.triton_poi_fused__native_batch_norm_legit_no_training__unsafe_index_add_relu_16,"a",@progbits
	.sectionflags	@""
	.align	4
.nv.constant0.triton_poi_fused__native_batch_norm_legit_no_training__unsafe_index_add_relu_16:
	.zero		636
